//
// Generated by NVIDIA NVVM Compiler
//
// Compiler Build ID: CL-36424714
// Cuda compilation tools, release 13.0, V13.0.88
// Based on NVVM 20.0.0
//

.version 9.0
.target sm_100
.address_size 64

	// .globl	_Z15matrixMulKernelPfS_S_iii
// _ZZ15matrixMulKernelPfS_S_iiiE3Mds has been demoted
// _ZZ15matrixMulKernelPfS_S_iiiE3Nds has been demoted

.visible .entry _Z15matrixMulKernelPfS_S_iii(
	.param .u64 .ptr .align 1 _Z15matrixMulKernelPfS_S_iii_param_0,
	.param .u64 .ptr .align 1 _Z15matrixMulKernelPfS_S_iii_param_1,
	.param .u64 .ptr .align 1 _Z15matrixMulKernelPfS_S_iii_param_2,
	.param .u32 _Z15matrixMulKernelPfS_S_iii_param_3,
	.param .u32 _Z15matrixMulKernelPfS_S_iii_param_4,
	.param .u32 _Z15matrixMulKernelPfS_S_iii_param_5
)
{
	.reg .pred 	%p<12>;
	.reg .b32 	%r<34>;
	.reg .b32 	%f<25>;
	.reg .b64 	%rd<13>;
	// demoted variable
	.shared .align 4 .b8 _ZZ15matrixMulKernelPfS_S_iiiE3Mds[16];
	// demoted variable
	.shared .align 4 .b8 _ZZ15matrixMulKernelPfS_S_iiiE3Nds[16];
	ld.param.u64 	%rd3, [_Z15matrixMulKernelPfS_S_iii_param_0];
	ld.param.u64 	%rd4, [_Z15matrixMulKernelPfS_S_iii_param_1];
	ld.param.u64 	%rd5, [_Z15matrixMulKernelPfS_S_iii_param_2];
	ld.param.u32 	%r15, [_Z15matrixMulKernelPfS_S_iii_param_3];
	ld.param.u32 	%r16, [_Z15matrixMulKernelPfS_S_iii_param_4];
	ld.param.u32 	%r17, [_Z15matrixMulKernelPfS_S_iii_param_5];
	mov.u32 	%r18, %ctaid.x;
	mov.u32 	%r19, %ctaid.y;
	mov.u32 	%r1, %tid.x;
	mov.u32 	%r2, %tid.y;
	shl.b32 	%r20, %r19, 1;
	add.s32 	%r3, %r20, %r2;
	shl.b32 	%r21, %r18, 1;
	add.s32 	%r4, %r21, %r1;
	cvt.rn.f32.s32 	%f10, %r16;
	mul.f32 	%f11, %f10, 0f3F000000;
	cvt.rpi.f32.f32 	%f1, %f11;
	setp.leu.f32 	%p1, %f1, 0f00000000;
	mov.f32 	%f24, 0f00000000;
	@%p1 bra 	$L__BB0_7;
	shl.b32 	%r23, %r2, 3;
	mov.u32 	%r24, _ZZ15matrixMulKernelPfS_S_iiiE3Mds;
	add.s32 	%r5, %r24, %r23;
	shl.b32 	%r25, %r1, 2;
	add.s32 	%r6, %r5, %r25;
	mul.lo.s32 	%r7, %r16, %r3;
	mov.u32 	%r26, _ZZ15matrixMulKernelPfS_S_iiiE3Nds;
	add.s32 	%r9, %r26, %r25;
	add.s32 	%r8, %r9, %r23;
	cvta.to.global.u64 	%rd1, %rd3;
	cvta.to.global.u64 	%rd2, %rd4;
	mov.f32 	%f24, 0f00000000;
	mov.b32 	%r33, 0;
$L__BB0_2:
	setp.ge.s32 	%p2, %r3, %r15;
	shl.b32 	%r11, %r33, 1;
	add.s32 	%r27, %r11, %r1;
	setp.ge.s32 	%p3, %r27, %r16;
	mov.f32 	%f22, 0f00000000;
	or.pred  	%p4, %p2, %p3;
	@%p4 bra 	$L__BB0_4;
	add.s32 	%r28, %r27, %r7;
	mul.wide.s32 	%rd6, %r28, 4;
	add.s64 	%rd7, %rd1, %rd6;
	ld.global.f32 	%f22, [%rd7];
$L__BB0_4:
	setp.ge.s32 	%p5, %r4, %r17;
	st.shared.f32 	[%r6], %f22;
	add.s32 	%r29, %r11, %r2;
	setp.ge.s32 	%p6, %r29, %r16;
	mov.f32 	%f23, 0f00000000;
	or.pred  	%p7, %p5, %p6;
	@%p7 bra 	$L__BB0_6;
	mad.lo.s32 	%r30, %r29, %r17, %r4;
	mul.wide.s32 	%rd8, %r30, 4;
	add.s64 	%rd9, %rd2, %rd8;
	ld.global.f32 	%f23, [%rd9];
$L__BB0_6:
	st.shared.f32 	[%r8], %f23;
	bar.sync 	0;
	ld.shared.f32 	%f15, [%r5];
	ld.shared.f32 	%f16, [%r9];
	fma.rn.f32 	%f17, %f15, %f16, %f24;
	ld.shared.f32 	%f18, [%r5+4];
	ld.shared.f32 	%f19, [%r9+8];
	fma.rn.f32 	%f24, %f18, %f19, %f17;
	bar.sync 	0;
	add.s32 	%r33, %r33, 1;
	cvt.rn.f32.u32 	%f20, %r33;
	setp.gt.f32 	%p8, %f1, %f20;
	@%p8 bra 	$L__BB0_2;
$L__BB0_7:
	setp.ge.s32 	%p9, %r3, %r15;
	setp.ge.s32 	%p10, %r4, %r17;
	or.pred  	%p11, %p9, %p10;
	@%p11 bra 	$L__BB0_9;
	mad.lo.s32 	%r32, %r17, %r3, %r4;
	cvta.to.global.u64 	%rd10, %rd5;
	mul.wide.u32 	%rd11, %r32, 4;
	add.s64 	%rd12, %rd10, %rd11;
	st.global.f32 	[%rd12], %f24;
$L__BB0_9:
	ret;

}


// ===== COMPILED SASS (sm_100) =====

	.target	sm_100

	.elftype	@"ET_EXEC"


//--------------------- .note.nv.tkinfo           --------------------------
	.section	.note.nv.tkinfo,"",@"SHT_NOTE"
	.sectionflags	@"SHF_NOTE_NV_TKINFO"
	.tkinfo
        /*0018*/ 	.word	0x00000002
        /*0030*/ 	.string	""
        /*0030*/ 	.string	"ptxas"
        /*0030*/ 	.string	"Cuda compilation tools, release 13.0, V13.0.88"
        /*0030*/ 	.string	"Build cuda_13.0.r13.0/compiler.36424714_0"
        /*0030*/ 	.string	"-arch sm_100 -m 64 "



//--------------------- .note.nv.cuinfo           --------------------------
	.section	.note.nv.cuinfo,"",@"SHT_NOTE"
	.sectionflags	@"SHF_NOTE_NV_CUINFO"
        /*0018*/ 	.short	0x0002
        /*001a*/ 	.short	0x0064
        /*001c*/ 	.short	0x0082
	.zero		2


//--------------------- .nv.info                  --------------------------
	.section	.nv.info,"",@"SHT_CUDA_INFO"
	.align	4


	//----- nvinfo : EIATTR_REGCOUNT
	.align		4
        /*0000*/ 	.byte	0x04, 0x2f
        /*0002*/ 	.short	(.L_1 - .L_0)
	.align		4
.L_0:
        /*0004*/ 	.word	index@(_Z15matrixMulKernelPfS_S_iii)
        /*0008*/ 	.word	0x0000001c


	//----- nvinfo : EIATTR_FRAME_SIZE
	.align		4
.L_1:
        /*000c*/ 	.byte	0x04, 0x11
        /*000e*/ 	.short	(.L_3 - .L_2)
	.align		4
.L_2:
        /*0010*/ 	.word	index@(_Z15matrixMulKernelPfS_S_iii)
        /*0014*/ 	.word	0x00000000


	//----- nvinfo : EIATTR_MIN_STACK_SIZE
	.align		4
.L_3:
        /*0018*/ 	.byte	0x04, 0x12
        /*001a*/ 	.short	(.L_5 - .L_4)
	.align		4
.L_4:
        /*001c*/ 	.word	index@(_Z15matrixMulKernelPfS_S_iii)
        /*0020*/ 	.word	0x00000000
.L_5:


//--------------------- .nv.compat                --------------------------
	.section	.nv.compat,"",@"SHT_CUDA_COMPAT_INFO"
	.align	4
        /*0000*/ 	.byte	0x02, 0x09, 0x00, 0x00, 0x02, 0x02, 0x01, 0x00, 0x02, 0x05, 0x05, 0x00, 0x03, 0x07, 0x01, 0x01
        /*0010*/ 	.byte	0x02, 0x03, 0x00, 0x00, 0x02, 0x06, 0x01, 0x00, 0x04, 0x0b, 0x08, 0x00, 0x09, 0x00, 0x00, 0x00
        /*0020*/ 	.byte	0x00, 0x00, 0x00, 0x00


//--------------------- .nv.info._Z15matrixMulKernelPfS_S_iii --------------------------
	.section	.nv.info._Z15matrixMulKernelPfS_S_iii,"",@"SHT_CUDA_INFO"
	.sectionflags	@""
	.align	4


	//----- nvinfo : EIATTR_CUDA_API_VERSION
	.align		4
        /*0000*/ 	.byte	0x04, 0x37
        /*0002*/ 	.short	(.L_7 - .L_6)
.L_6:
        /*0004*/ 	.word	0x00000082


	//----- nvinfo : EIATTR_KPARAM_INFO
	.align		4
.L_7:
        /*0008*/ 	.byte	0x04, 0x17
        /*000a*/ 	.short	(.L_9 - .L_8)
.L_8:
        /*000c*/ 	.word	0x00000000
        /*0010*/ 	.short	0x0005
        /*0012*/ 	.short	0x0020
        /*0014*/ 	.byte	0x00, 0xf0, 0x11, 0x00


	//----- nvinfo : EIATTR_KPARAM_INFO
	.align		4
.L_9:
        /*0018*/ 	.byte	0x04, 0x17
        /*001a*/ 	.short	(.L_11 - .L_10)
.L_10:
        /*001c*/ 	.word	0x00000000
        /*0020*/ 	.short	0x0004
        /*0022*/ 	.short	0x001c
        /*0024*/ 	.byte	0x00, 0xf0, 0x11, 0x00


	//----- nvinfo : EIATTR_KPARAM_INFO
	.align		4
.L_11:
        /*0028*/ 	.byte	0x04, 0x17
        /*002a*/ 	.short	(.L_13 - .L_12)
.L_12:
        /*002c*/ 	.word	0x00000000
        /*0030*/ 	.short	0x0003
        /*0032*/ 	.short	0x0018
        /*0034*/ 	.byte	0x00, 0xf0, 0x11, 0x00


	//----- nvinfo : EIATTR_KPARAM_INFO
	.align		4
.L_13:
        /*0038*/ 	.byte	0x04, 0x17
        /*003a*/ 	.short	(.L_15 - .L_14)
.L_14:
        /*003c*/ 	.word	0x00000000
        /*0040*/ 	.short	0x0002
        /*0042*/ 	.short	0x0010
        /*0044*/ 	.byte	0x00, 0xf5, 0x21, 0x00


	//----- nvinfo : EIATTR_KPARAM_INFO
	.align		4
.L_15:
        /*0048*/ 	.byte	0x04, 0x17
        /*004a*/ 	.short	(.L_17 - .L_16)
.L_16:
        /*004c*/ 	.word	0x00000000
        /*0050*/ 	.short	0x0001
        /*0052*/ 	.short	0x0008
        /*0054*/ 	.byte	0x00, 0xf5, 0x21, 0x00


	//----- nvinfo : EIATTR_KPARAM_INFO
	.align		4
.L_17:
        /*0058*/ 	.byte	0x04, 0x17
        /*005a*/ 	.short	(.L_19 - .L_18)
.L_18:
        /*005c*/ 	.word	0x00000000
        /*0060*/ 	.short	0x0000
        /*0062*/ 	.short	0x0000
        /*0064*/ 	.byte	0x00, 0xf5, 0x21, 0x00


	//----- nvinfo : EIATTR_SPARSE_MMA_MASK
	.align		4
.L_19:
        /*0068*/ 	.byte	0x03, 0x50
        /*006a*/ 	.short	0x0000


	//----- nvinfo : EIATTR_MAXREG_COUNT
	.align		4
        /*006c*/ 	.byte	0x03, 0x1b
        /*006e*/ 	.short	0x00ff


	//----- nvinfo : EIATTR_NUM_BARRIERS
	.align		4
        /*0070*/ 	.byte	0x02, 0x4c
        /*0072*/ 	.byte	0x01
	.zero		1


	//----- nvinfo : EIATTR_MERCURY_ISA_VERSION
	.align		4
        /*0074*/ 	.byte	0x03, 0x5f
        /*0076*/ 	.short	0x0101


	//----- nvinfo : EIATTR_VRC_CTA_INIT_COUNT
	.align		4
        /*0078*/ 	.byte	0x02, 0x4a
	.zero		1
	.zero		1


	//----- nvinfo : EIATTR_EXIT_INSTR_OFFSETS
	.align		4
        /*007c*/ 	.byte	0x04, 0x1c
        /*007e*/ 	.short	(.L_21 - .L_20)


	//   ....[0]....
.L_20:
        /*0080*/ 	.word	0x000003d0


	//   ....[1]....
        /*0084*/ 	.word	0x00000420


	//----- nvinfo : EIATTR_CBANK_PARAM_SIZE
	.align		4
.L_21:
        /*0088*/ 	.byte	0x03, 0x19
        /*008a*/ 	.short	0x0024


	//----- nvinfo : EIATTR_PARAM_CBANK
	.align		4
        /*008c*/ 	.byte	0x04, 0x0a
        /*008e*/ 	.short	(.L_23 - .L_22)
	.align		4
.L_22:
        /*0090*/ 	.word	index@(.nv.constant0._Z15matrixMulKernelPfS_S_iii)
        /*0094*/ 	.short	0x0380
        /*0096*/ 	.short	0x0024


	//----- nvinfo : EIATTR_SW_WAR
	.align		4
.L_23:
        /*0098*/ 	.byte	0x04, 0x36
        /*009a*/ 	.short	(.L_25 - .L_24)
.L_24:
        /*009c*/ 	.word	0x00000008
.L_25:


//--------------------- .nv.callgraph             --------------------------
	.section	.nv.callgraph,"",@"SHT_CUDA_CALLGRAPH"
	.align	4
	.sectionentsize	8
	.align		4
        /*0000*/ 	.word	0x00000000
	.align		4
        /*0004*/ 	.word	0xffffffff
	.align		4
        /*0008*/ 	.word	0x00000000
	.align		4
        /*000c*/ 	.word	0xfffffffe
	.align		4
        /*0010*/ 	.word	0x00000000
	.align		4
        /*0014*/ 	.word	0xfffffffd
	.align		4
        /*0018*/ 	.word	0x00000000
	.align		4
        /*001c*/ 	.word	0xfffffffc


//--------------------- .text._Z15matrixMulKernelPfS_S_iii --------------------------
	.section	.text._Z15matrixMulKernelPfS_S_iii,"ax",@progbits
	.align	128
        .global         _Z15matrixMulKernelPfS_S_iii
        .type           _Z15matrixMulKernelPfS_S_iii,@function
        .size           _Z15matrixMulKernelPfS_S_iii,(.L_x_3 - _Z15matrixMulKernelPfS_S_iii)
        .other          _Z15matrixMulKernelPfS_S_iii,@"STO_CUDA_ENTRY STV_DEFAULT"
_Z15matrixMulKernelPfS_S_iii:
.text._Z15matrixMulKernelPfS_S_iii:
[----:B------:R-:W-:Y:S01]  /*0000*/  LDC R1, c[0x0][0x37c] ;  /* 0x0000df00ff017b82 */ /* 0x000fe20000000800 */
[----:B------:R-:W0:Y:S01]  /*0010*/  LDCU UR4, c[0x0][0x39c] ;  /* 0x00007380ff0477ac */ /* 0x000e220008000800 */
[----:B------:R-:W1:Y:S01]  /*0020*/  S2R R3, SR_CTAID.Y ;  /* 0x0000000000037919 */ /* 0x000e620000002600 */
[----:B------:R-:W-:Y:S01]  /*0030*/  IMAD.MOV.U32 R7, RZ, RZ, RZ ;  /* 0x000000ffff077224 */ /* 0x000fe200078e00ff */
[----:B------:R-:W2:Y:S01]  /*0040*/  LDCU UR12, c[0x0][0x3a0] ;  /* 0x00007400ff0c77ac */ /* 0x000ea20008000800 */
[----:B------:R-:W1:Y:S01]  /*0050*/  S2R R0, SR_TID.Y ;  /* 0x0000000000007919 */ /* 0x000e620000002200 */
[----:B------:R-:W3:Y:S01]  /*0060*/  LDCU.64 UR8, c[0x0][0x358] ;  /* 0x00006b00ff0877ac */ /* 0x000ee20008000a00 */
[----:B------:R-:W4:Y:S01]  /*0070*/  S2R R9, SR_CTAID.X ;  /* 0x0000000000097919 */ /* 0x000f220000002500 */
[----:B------:R-:W4:Y:S01]  /*0080*/  S2R R6, SR_TID.X ;  /* 0x0000000000067919 */ /* 0x000f220000002100 */
[----:B0-----:R-:W-:-:S05]  /*0090*/  I2FP.F32.S32 R2, UR4 ;  /* 0x0000000400027c45 */ /* 0x001fca0008201400 */
[----:B------:R-:W-:-:S04]  /*00a0*/  FMUL R2, R2, 0.5 ;  /* 0x3f00000002027820 */ /* 0x000fc80000400000 */
[----:B------:R-:W0:Y:S01]  /*00b0*/  FRND.CEIL R12, R2 ;  /* 0x00000002000c7307 */ /* 0x000e220000209000 */
[----:B-1----:R-:W-:Y:S01]  /*00c0*/  IMAD R8, R3, 0x2, R0 ;  /* 0x0000000203087824 */ /* 0x002fe200078e0200 */
[----:B0-----:R-:W-:Y:S02]  /*00d0*/  FSETP.GT.AND P0, PT, R12, RZ, PT ;  /* 0x000000ff0c00720b */ /* 0x001fe40003f04000 */
[----:B----4-:R-:W-:-:S11]  /*00e0*/  LEA R9, R9, R6, 0x1 ;  /* 0x0000000609097211 */ /* 0x010fd600078e08ff */
[----:B--23--:R-:W-:Y:S05]  /*00f0*/  @!P0 BRA `(.L_x_0) ;  /* 0x0000000000a88947 */ /* 0x00cfea0003800000 */
[----:B------:R-:W0:Y:S01]  /*0100*/  S2UR UR6, SR_CgaCtaId ;  /* 0x00000000000679c3 */ /* 0x000e220000008800 */
[----:B------:R-:W-:Y:S01]  /*0110*/  UMOV UR4, 0x400 ;  /* 0x0000040000047882 */ /* 0x000fe20000000000 */
[----:B------:R-:W-:Y:S01]  /*0120*/  HFMA2 R19, -RZ, RZ, 0, 0 ;  /* 0x00000000ff137431 */ /* 0x000fe200000001ff */
[----:B------:R-:W-:Y:S01]  /*0130*/  UIADD3 UR5, UPT, UPT, UR4, 0x10, URZ ;  /* 0x0000001004057890 */ /* 0x000fe2000fffe0ff */
[----:B------:R-:W-:Y:S01]  /*0140*/  IMAD.MOV.U32 R7, RZ, RZ, RZ ;  /* 0x000000ffff077224 */ /* 0x000fe200078e00ff */
[----:B------:R-:W1:Y:S01]  /*0150*/  LDCU UR7, c[0x0][0x3a0] ;  /* 0x00007400ff0777ac */ /* 0x000e620008000800 */
[----:B------:R-:W2:Y:S01]  /*0160*/  LDCU.64 UR10, c[0x0][0x398] ;  /* 0x00007300ff0a77ac */ /* 0x000ea20008000a00 */
[----:B0-----:R-:W-:Y:S02]  /*0170*/  ULEA UR4, UR6, UR4, 0x18 ;  /* 0x0000000406047291 */ /* 0x001fe4000f8ec0ff */
[----:B------:R-:W-:-:S04]  /*0180*/  ULEA UR5, UR6, UR5, 0x18 ;  /* 0x0000000506057291 */ /* 0x000fc8000f8ec0ff */
[----:B------:R-:W-:Y:S02]  /*0190*/  LEA R15, R0, UR4, 0x3 ;  /* 0x00000004000f7c11 */ /* 0x000fe4000f8e18ff */
[----:B------:R-:W-:-:S03]  /*01a0*/  LEA R17, R6, UR5, 0x2 ;  /* 0x0000000506117c11 */ /* 0x000fc6000f8e10ff */
[----:B------:R-:W-:Y:S01]  /*01b0*/  IMAD R14, R6, 0x4, R15 ;  /* 0x00000004060e7824 */ /* 0x000fe200078e020f */
[----:B-12---:R-:W-:-:S07]  /*01c0*/  LEA R13, R0, R17, 0x3 ;  /* 0x00000011000d7211 */ /* 0x006fce00078e18ff */
.L_x_1:
[C---:B------:R-:W-:Y:S01]  /*01d0*/  IMAD R11, R19.reuse, 0x2, R6 ;  /* 0x00000002130b7824 */ /* 0x040fe200078e0206 */
[----:B------:R-:W-:Y:S01]  /*01e0*/  LEA R10, R19, R0, 0x1 ;  /* 0x00000000130a7211 */ /* 0x000fe200078e08ff */
[----:B------:R-:W-:Y:S01]  /*01f0*/  IMAD.MOV.U32 R21, RZ, RZ, RZ ;  /* 0x000000ffff157224 */ /* 0x000fe200078e00ff */
[----:B------:R-:W-:Y:S02]  /*0200*/  MOV R16, RZ ;  /* 0x000000ff00107202 */ /* 0x000fe40000000f00 */
[----:B------:R-:W-:Y:S02]  /*0210*/  ISETP.GE.AND P1, PT, R11, UR11, PT ;  /* 0x0000000b0b007c0c */ /* 0x000fe4000bf26270 */
[----:B------:R-:W-:Y:S02]  /*0220*/  ISETP.GE.AND P0, PT, R10, UR11, PT ;  /* 0x0000000b0a007c0c */ /* 0x000fe4000bf06270 */
[----:B------:R-:W-:Y:S02]  /*0230*/  ISETP.GE.OR P1, PT, R8, UR10, P1 ;  /* 0x0000000a08007c0c */ /* 0x000fe40008f26670 */
[----:B------:R-:W-:-:S11]  /*0240*/  ISETP.GE.OR P0, PT, R9, UR7, P0 ;  /* 0x0000000709007c0c */ /* 0x000fd60008706670 */
[----:B------:R-:W0:Y:S01]  /*0250*/  @!P1 LDC.64 R2, c[0x0][0x380] ;  /* 0x0000e000ff029b82 */ /* 0x000e220000000a00 */
[----:B------:R-:W-:Y:S02]  /*0260*/  @!P1 IMAD R11, R8, UR11, R11 ;  /* 0x0000000b080b9c24 */ /* 0x000fe4000f8e020b */
[----:B------:R-:W-:-:S05]  /*0270*/  @!P0 IMAD R23, R10, UR7, R9 ;  /* 0x000000070a178c24 */ /* 0x000fca000f8e0209 */
[----:B------:R-:W1:Y:S01]  /*0280*/  @!P0 LDC.64 R4, c[0x0][0x388] ;  /* 0x0000e200ff048b82 */ /* 0x000e620000000a00 */
[----:B0-----:R-:W-:-:S05]  /*0290*/  @!P1 IMAD.WIDE R2, R11, 0x4, R2 ;  /* 0x000000040b029825 */ /* 0x001fca00078e0202 */
[----:B------:R-:W2:Y:S01]  /*02a0*/  @!P1 LDG.E R21, desc[UR8][R2.64] ;  /* 0x0000000802159981 */ /* 0x000ea2000c1e1900 */
[----:B-1----:R-:W-:-:S05]  /*02b0*/  @!P0 IMAD.WIDE R4, R23, 0x4, R4 ;  /* 0x0000000417048825 */ /* 0x002fca00078e0204 */
[----:B------:R-:W3:Y:S01]  /*02c0*/  @!P0 LDG.E R16, desc[UR8][R4.64] ;  /* 0x0000000804108981 */ /* 0x000ee2000c1e1900 */
[----:B------:R-:W-:-:S05]  /*02d0*/  VIADD R19, R19, 0x1 ;  /* 0x0000000113137836 */ /* 0x000fca0000000000 */
[----:B------:R-:W-:-:S04]  /*02e0*/  I2FP.F32.U32 R25, R19 ;  /* 0x0000001300197245 */ /* 0x000fc80000201000 */
[----:B------:R-:W-:Y:S01]  /*02f0*/  FSETP.GT.AND P0, PT, R12, R25, PT ;  /* 0x000000190c00720b */ /* 0x000fe20003f04000 */
[----:B--2---:R-:W-:Y:S04]  /*0300*/  STS [R14], R21 ;  /* 0x000000150e007388 */ /* 0x004fe80000000800 */
[----:B---3--:R-:W-:Y:S01]  /*0310*/  STS [R13], R16 ;  /* 0x000000100d007388 */ /* 0x008fe20000000800 */
[----:B------:R-:W-:Y:S06]  /*0320*/  BAR.SYNC.DEFER_BLOCKING 0x0 ;  /* 0x0000000000007b1d */ /* 0x000fec0000010000 */
[----:B------:R-:W-:Y:S04]  /*0330*/  LDS R18, [R17] ;  /* 0x0000000011127984 */ /* 0x000fe80000000800 */
[----:B------:R-:W0:Y:S04]  /*0340*/  LDS.64 R10, [R15] ;  /* 0x000000000f0a7984 */ /* 0x000e280000000a00 */
[----:B------:R-:W1:Y:S01]  /*0350*/  LDS R23, [R17+0x8] ;  /* 0x0000080011177984 */ /* 0x000e620000000800 */
[----:B0-----:R-:W-:-:S04]  /*0360*/  FFMA R10, R10, R18, R7 ;  /* 0x000000120a0a7223 */ /* 0x001fc80000000007 */
[----:B-1----:R-:W-:Y:S01]  /*0370*/  FFMA R7, R23, R11, R10 ;  /* 0x0000000b17077223 */ /* 0x002fe2000000000a */
[----:B------:R-:W-:Y:S06]  /*0380*/  BAR.SYNC.DEFER_BLOCKING 0x0 ;  /* 0x0000000000007b1d */ /* 0x000fec0000010000 */
[----:B------:R-:W-:Y:S05]  /*0390*/  @P0 BRA `(.L_x_1) ;  /* 0xfffffffc008c0947 */ /* 0x000fea000383ffff */
.L_x_0:
[----:B------:R-:W0:Y:S01]  /*03a0*/  LDCU UR4, c[0x0][0x398] ;  /* 0x00007300ff0477ac */ /* 0x000e220008000800 */
[----:B------:R-:W-:-:S04]  /*03b0*/  ISETP.GE.AND P0, PT, R9, UR12, PT ;  /* 0x0000000c09007c0c */ /* 0x000fc8000bf06270 */
[----:B0-----:R-:W-:-:S13]  /*03c0*/  ISETP.GE.OR P0, PT, R8, UR4, P0 ;  /* 0x0000000408007c0c */ /* 0x001fda0008706670 */
[----:B------:R-:W-:Y:S05]  /*03d0*/  @P0 EXIT ;  /* 0x000000000000094d */ /* 0x000fea0003800000 */
[----:B------:R-:W0:Y:S01]  /*03e0*/  LDC.64 R2, c[0x0][0x390] ;  /* 0x0000e400ff027b82 */ /* 0x000e220000000a00 */
[----:B------:R-:W-:-:S04]  /*03f0*/  IMAD R9, R8, UR12, R9 ;  /* 0x0000000c08097c24 */ /* 0x000fc8000f8e0209 */
[----:B0-----:R-:W-:-:S05]  /*0400*/  IMAD.WIDE.U32 R2, R9, 0x4, R2 ;  /* 0x0000000409027825 */ /* 0x001fca00078e0002 */
[----:B------:R-:W-:Y:S01]  /*0410*/  STG.E desc[UR8][R2.64], R7 ;  /* 0x0000000702007986 */ /* 0x000fe2000c101908 */
[----:B------:R-:W-:Y:S05]  /*0420*/  EXIT ;  /* 0x000000000000794d */ /* 0x000fea0003800000 */
.L_x_2:
[----:B------:R-:W-:-:S00]  /*0430*/  BRA `(.L_x_2) ;  /* 0xfffffffc00fc7947 */ /* 0x000fc0000383ffff */
[----:B------:R-:W-:-:S00]  /*0440*/  NOP ;  /* 0x0000000000007918 */ /* 0x000fc00000000000 */
        /* <DEDUP_REMOVED lines=11> */
.L_x_3:


//--------------------- .nv.shared._Z15matrixMulKernelPfS_S_iii --------------------------
	.section	.nv.shared._Z15matrixMulKernelPfS_S_iii,"aw",@nobits
	.sectionflags	@""
	.align	4
.nv.shared._Z15matrixMulKernelPfS_S_iii:
	.zero		1056


//--------------------- .nv.shared.reserved.0     --------------------------
	.section	.nv.shared.reserved.0,"aw",@nobits
	.weak		__nv_reservedSMEM_offset_0_alias
	.size		__nv_reservedSMEM_offset_0_alias, 0, 64
	.other		__nv_reservedSMEM_offset_0_alias,@"STO_CUDA_RESERVED_SHARED STV_DEFAULT"
__nv_reservedSMEM_offset_0_alias:
	.zero		0
	.zero		64


//--------------------- .nv.constant0._Z15matrixMulKernelPfS_S_iii --------------------------
	.section	.nv.constant0._Z15matrixMulKernelPfS_S_iii,"a",@progbits
	.sectionflags	@""
	.align	4
.nv.constant0._Z15matrixMulKernelPfS_S_iii:
	.zero		932


//--------------------- SYMBOLS --------------------------

	.type		.nv.reservedSmem.offset0,@object
	.size		.nv.reservedSmem.offset0,0x4
	.type		.nv.reservedSmem.cap,@object
	.size		.nv.reservedSmem.cap,0x4
